//
// Generated by NVIDIA NVVM Compiler
//
// Compiler Build ID: CL-36424714
// Cuda compilation tools, release 13.0, V13.0.88
// Based on NVVM 20.0.0
//

.version 9.0
.target sm_100
.address_size 64

	// .globl	_Z14prescan_kernelPKfPfS1_i
// _ZZ14prescan_kernelPKfPfS1_iE6s_data has been demoted
// _ZZ22scan_block_sums_kernelPfiE6s_data has been demoted

.visible .entry _Z14prescan_kernelPKfPfS1_i(
	.param .u64 .ptr .align 1 _Z14prescan_kernelPKfPfS1_i_param_0,
	.param .u64 .ptr .align 1 _Z14prescan_kernelPKfPfS1_i_param_1,
	.param .u64 .ptr .align 1 _Z14prescan_kernelPKfPfS1_i_param_2,
	.param .u32 _Z14prescan_kernelPKfPfS1_i_param_3
)
{
	.reg .pred 	%p<20>;
	.reg .b32 	%r<10>;
	.reg .b32 	%f<52>;
	.reg .b64 	%rd<13>;
	// demoted variable
	.shared .align 4 .b8 _ZZ14prescan_kernelPKfPfS1_iE6s_data[1024];
	ld.param.u64 	%rd1, [_Z14prescan_kernelPKfPfS1_i_param_0];
	ld.param.u64 	%rd2, [_Z14prescan_kernelPKfPfS1_i_param_1];
	ld.param.u64 	%rd3, [_Z14prescan_kernelPKfPfS1_i_param_2];
	ld.param.u32 	%r5, [_Z14prescan_kernelPKfPfS1_i_param_3];
	mov.u32 	%r1, %tid.x;
	mov.u32 	%r2, %ctaid.x;
	mov.u32 	%r6, %ntid.x;
	mad.lo.s32 	%r3, %r2, %r6, %r1;
	setp.ge.s32 	%p1, %r3, %r5;
	shl.b32 	%r7, %r1, 2;
	mov.u32 	%r8, _ZZ14prescan_kernelPKfPfS1_iE6s_data;
	add.s32 	%r4, %r8, %r7;
	@%p1 bra 	$L__BB0_2;
	cvta.to.global.u64 	%rd4, %rd1;
	mul.wide.s32 	%rd5, %r3, 4;
	add.s64 	%rd6, %rd4, %rd5;
	ld.global.f32 	%f17, [%rd6];
	st.shared.f32 	[%r4], %f17;
	bra.uni 	$L__BB0_3;
$L__BB0_2:
	mov.b32 	%r9, 0;
	st.shared.u32 	[%r4], %r9;
$L__BB0_3:
	bar.sync 	0;
	setp.eq.s32 	%p2, %r1, 0;
	mov.f32 	%f44, 0f00000000;
	@%p2 bra 	$L__BB0_5;
	ld.shared.f32 	%f44, [%r4+-4];
$L__BB0_5:
	setp.eq.s32 	%p3, %r1, 0;
	bar.sync 	0;
	@%p3 bra 	$L__BB0_7;
	ld.shared.f32 	%f19, [%r4];
	add.f32 	%f20, %f44, %f19;
	st.shared.f32 	[%r4], %f20;
$L__BB0_7:
	bar.sync 	0;
	setp.lt.u32 	%p4, %r1, 2;
	mov.f32 	%f45, 0f00000000;
	@%p4 bra 	$L__BB0_9;
	ld.shared.f32 	%f45, [%r4+-8];
$L__BB0_9:
	setp.lt.u32 	%p5, %r1, 2;
	bar.sync 	0;
	@%p5 bra 	$L__BB0_11;
	ld.shared.f32 	%f22, [%r4];
	add.f32 	%f23, %f45, %f22;
	st.shared.f32 	[%r4], %f23;
$L__BB0_11:
	bar.sync 	0;
	setp.lt.u32 	%p6, %r1, 4;
	mov.f32 	%f46, 0f00000000;
	@%p6 bra 	$L__BB0_13;
	ld.shared.f32 	%f46, [%r4+-16];
$L__BB0_13:
	setp.lt.u32 	%p7, %r1, 4;
	bar.sync 	0;
	@%p7 bra 	$L__BB0_15;
	ld.shared.f32 	%f25, [%r4];
	add.f32 	%f26, %f46, %f25;
	st.shared.f32 	[%r4], %f26;
$L__BB0_15:
	bar.sync 	0;
	setp.lt.u32 	%p8, %r1, 8;
	mov.f32 	%f47, 0f00000000;
	@%p8 bra 	$L__BB0_17;
	ld.shared.f32 	%f47, [%r4+-32];
$L__BB0_17:
	setp.lt.u32 	%p9, %r1, 8;
	bar.sync 	0;
	@%p9 bra 	$L__BB0_19;
	ld.shared.f32 	%f28, [%r4];
	add.f32 	%f29, %f47, %f28;
	st.shared.f32 	[%r4], %f29;
$L__BB0_19:
	bar.sync 	0;
	setp.lt.u32 	%p10, %r1, 16;
	mov.f32 	%f48, 0f00000000;
	@%p10 bra 	$L__BB0_21;
	ld.shared.f32 	%f48, [%r4+-64];
$L__BB0_21:
	setp.lt.u32 	%p11, %r1, 16;
	bar.sync 	0;
	@%p11 bra 	$L__BB0_23;
	ld.shared.f32 	%f31, [%r4];
	add.f32 	%f32, %f48, %f31;
	st.shared.f32 	[%r4], %f32;
$L__BB0_23:
	bar.sync 	0;
	setp.lt.u32 	%p12, %r1, 32;
	mov.f32 	%f49, 0f00000000;
	@%p12 bra 	$L__BB0_25;
	ld.shared.f32 	%f49, [%r4+-128];
$L__BB0_25:
	setp.lt.u32 	%p13, %r1, 32;
	bar.sync 	0;
	@%p13 bra 	$L__BB0_27;
	ld.shared.f32 	%f34, [%r4];
	add.f32 	%f35, %f49, %f34;
	st.shared.f32 	[%r4], %f35;
$L__BB0_27:
	bar.sync 	0;
	setp.lt.u32 	%p14, %r1, 64;
	mov.f32 	%f50, 0f00000000;
	@%p14 bra 	$L__BB0_29;
	ld.shared.f32 	%f50, [%r4+-256];
$L__BB0_29:
	setp.lt.u32 	%p15, %r1, 64;
	bar.sync 	0;
	@%p15 bra 	$L__BB0_31;
	ld.shared.f32 	%f37, [%r4];
	add.f32 	%f38, %f50, %f37;
	st.shared.f32 	[%r4], %f38;
$L__BB0_31:
	bar.sync 	0;
	setp.lt.u32 	%p16, %r1, 128;
	mov.f32 	%f51, 0f00000000;
	@%p16 bra 	$L__BB0_33;
	ld.shared.f32 	%f51, [%r4+-512];
$L__BB0_33:
	setp.lt.u32 	%p17, %r1, 128;
	bar.sync 	0;
	@%p17 bra 	$L__BB0_35;
	ld.shared.f32 	%f40, [%r4];
	add.f32 	%f41, %f51, %f40;
	st.shared.f32 	[%r4], %f41;
$L__BB0_35:
	setp.ge.s32 	%p18, %r3, %r5;
	bar.sync 	0;
	@%p18 bra 	$L__BB0_37;
	ld.shared.f32 	%f42, [%r4];
	cvta.to.global.u64 	%rd7, %rd2;
	mul.wide.s32 	%rd8, %r3, 4;
	add.s64 	%rd9, %rd7, %rd8;
	st.global.f32 	[%rd9], %f42;
$L__BB0_37:
	setp.ne.s32 	%p19, %r1, 255;
	@%p19 bra 	$L__BB0_39;
	ld.shared.f32 	%f43, [_ZZ14prescan_kernelPKfPfS1_iE6s_data+1020];
	cvta.to.global.u64 	%rd10, %rd3;
	mul.wide.u32 	%rd11, %r2, 4;
	add.s64 	%rd12, %rd10, %rd11;
	st.global.f32 	[%rd12], %f43;
$L__BB0_39:
	ret;

}
	// .globl	_Z22scan_block_sums_kernelPfi
.visible .entry _Z22scan_block_sums_kernelPfi(
	.param .u64 .ptr .align 1 _Z22scan_block_sums_kernelPfi_param_0,
	.param .u32 _Z22scan_block_sums_kernelPfi_param_1
)
{
	.reg .pred 	%p<23>;
	.reg .b32 	%r<7>;
	.reg .b32 	%f<63>;
	.reg .b64 	%rd<5>;
	// demoted variable
	.shared .align 4 .b8 _ZZ22scan_block_sums_kernelPfiE6s_data[4096];
	ld.param.u64 	%rd2, [_Z22scan_block_sums_kernelPfi_param_0];
	ld.param.u32 	%r3, [_Z22scan_block_sums_kernelPfi_param_1];
	cvta.to.global.u64 	%rd3, %rd2;
	mov.u32 	%r1, %tid.x;
	setp.ge.s32 	%p1, %r1, %r3;
	mul.wide.u32 	%rd4, %r1, 4;
	add.s64 	%rd1, %rd3, %rd4;
	shl.b32 	%r4, %r1, 2;
	mov.u32 	%r5, _ZZ22scan_block_sums_kernelPfiE6s_data;
	add.s32 	%r2, %r5, %r4;
	@%p1 bra 	$L__BB1_2;
	ld.global.f32 	%f21, [%rd1];
	st.shared.f32 	[%r2], %f21;
	bra.uni 	$L__BB1_3;
$L__BB1_2:
	mov.b32 	%r6, 0;
	st.shared.u32 	[%r2], %r6;
$L__BB1_3:
	bar.sync 	0;
	setp.eq.s32 	%p2, %r1, 0;
	mov.f32 	%f53, 0f00000000;
	@%p2 bra 	$L__BB1_5;
	ld.shared.f32 	%f53, [%r2+-4];
$L__BB1_5:
	setp.eq.s32 	%p3, %r1, 0;
	bar.sync 	0;
	@%p3 bra 	$L__BB1_7;
	ld.shared.f32 	%f23, [%r2];
	add.f32 	%f24, %f53, %f23;
	st.shared.f32 	[%r2], %f24;
$L__BB1_7:
	bar.sync 	0;
	setp.lt.u32 	%p4, %r1, 2;
	mov.f32 	%f54, 0f00000000;
	@%p4 bra 	$L__BB1_9;
	ld.shared.f32 	%f54, [%r2+-8];
$L__BB1_9:
	setp.lt.u32 	%p5, %r1, 2;
	bar.sync 	0;
	@%p5 bra 	$L__BB1_11;
	ld.shared.f32 	%f26, [%r2];
	add.f32 	%f27, %f54, %f26;
	st.shared.f32 	[%r2], %f27;
$L__BB1_11:
	bar.sync 	0;
	setp.lt.u32 	%p6, %r1, 4;
	mov.f32 	%f55, 0f00000000;
	@%p6 bra 	$L__BB1_13;
	ld.shared.f32 	%f55, [%r2+-16];
$L__BB1_13:
	setp.lt.u32 	%p7, %r1, 4;
	bar.sync 	0;
	@%p7 bra 	$L__BB1_15;
	ld.shared.f32 	%f29, [%r2];
	add.f32 	%f30, %f55, %f29;
	st.shared.f32 	[%r2], %f30;
$L__BB1_15:
	bar.sync 	0;
	setp.lt.u32 	%p8, %r1, 8;
	mov.f32 	%f56, 0f00000000;
	@%p8 bra 	$L__BB1_17;
	ld.shared.f32 	%f56, [%r2+-32];
$L__BB1_17:
	setp.lt.u32 	%p9, %r1, 8;
	bar.sync 	0;
	@%p9 bra 	$L__BB1_19;
	ld.shared.f32 	%f32, [%r2];
	add.f32 	%f33, %f56, %f32;
	st.shared.f32 	[%r2], %f33;
$L__BB1_19:
	bar.sync 	0;
	setp.lt.u32 	%p10, %r1, 16;
	mov.f32 	%f57, 0f00000000;
	@%p10 bra 	$L__BB1_21;
	ld.shared.f32 	%f57, [%r2+-64];
$L__BB1_21:
	setp.lt.u32 	%p11, %r1, 16;
	bar.sync 	0;
	@%p11 bra 	$L__BB1_23;
	ld.shared.f32 	%f35, [%r2];
	add.f32 	%f36, %f57, %f35;
	st.shared.f32 	[%r2], %f36;
$L__BB1_23:
	bar.sync 	0;
	setp.lt.u32 	%p12, %r1, 32;
	mov.f32 	%f58, 0f00000000;
	@%p12 bra 	$L__BB1_25;
	ld.shared.f32 	%f58, [%r2+-128];
$L__BB1_25:
	setp.lt.u32 	%p13, %r1, 32;
	bar.sync 	0;
	@%p13 bra 	$L__BB1_27;
	ld.shared.f32 	%f38, [%r2];
	add.f32 	%f39, %f58, %f38;
	st.shared.f32 	[%r2], %f39;
$L__BB1_27:
	bar.sync 	0;
	setp.lt.u32 	%p14, %r1, 64;
	mov.f32 	%f59, 0f00000000;
	@%p14 bra 	$L__BB1_29;
	ld.shared.f32 	%f59, [%r2+-256];
$L__BB1_29:
	setp.lt.u32 	%p15, %r1, 64;
	bar.sync 	0;
	@%p15 bra 	$L__BB1_31;
	ld.shared.f32 	%f41, [%r2];
	add.f32 	%f42, %f59, %f41;
	st.shared.f32 	[%r2], %f42;
$L__BB1_31:
	bar.sync 	0;
	setp.lt.u32 	%p16, %r1, 128;
	mov.f32 	%f60, 0f00000000;
	@%p16 bra 	$L__BB1_33;
	ld.shared.f32 	%f60, [%r2+-512];
$L__BB1_33:
	setp.lt.u32 	%p17, %r1, 128;
	bar.sync 	0;
	@%p17 bra 	$L__BB1_35;
	ld.shared.f32 	%f44, [%r2];
	add.f32 	%f45, %f60, %f44;
	st.shared.f32 	[%r2], %f45;
$L__BB1_35:
	bar.sync 	0;
	setp.lt.u32 	%p18, %r1, 256;
	mov.f32 	%f61, 0f00000000;
	@%p18 bra 	$L__BB1_37;
	ld.shared.f32 	%f61, [%r2+-1024];
$L__BB1_37:
	setp.lt.u32 	%p19, %r1, 256;
	bar.sync 	0;
	@%p19 bra 	$L__BB1_39;
	ld.shared.f32 	%f47, [%r2];
	add.f32 	%f48, %f61, %f47;
	st.shared.f32 	[%r2], %f48;
$L__BB1_39:
	bar.sync 	0;
	setp.lt.u32 	%p20, %r1, 512;
	mov.f32 	%f62, 0f00000000;
	@%p20 bra 	$L__BB1_41;
	ld.shared.f32 	%f62, [%r2+-2048];
$L__BB1_41:
	setp.lt.u32 	%p21, %r1, 512;
	bar.sync 	0;
	@%p21 bra 	$L__BB1_43;
	ld.shared.f32 	%f50, [%r2];
	add.f32 	%f51, %f62, %f50;
	st.shared.f32 	[%r2], %f51;
$L__BB1_43:
	setp.ge.s32 	%p22, %r1, %r3;
	bar.sync 	0;
	@%p22 bra 	$L__BB1_45;
	ld.shared.f32 	%f52, [%r2];
	st.global.f32 	[%rd1], %f52;
$L__BB1_45:
	ret;

}
	// .globl	_Z18add_offsets_kernelPfPKfi
.visible .entry _Z18add_offsets_kernelPfPKfi(
	.param .u64 .ptr .align 1 _Z18add_offsets_kernelPfPKfi_param_0,
	.param .u64 .ptr .align 1 _Z18add_offsets_kernelPfPKfi_param_1,
	.param .u32 _Z18add_offsets_kernelPfPKfi_param_2
)
{
	.reg .pred 	%p<4>;
	.reg .b32 	%r<7>;
	.reg .b32 	%f<4>;
	.reg .b64 	%rd<9>;

	ld.param.u64 	%rd1, [_Z18add_offsets_kernelPfPKfi_param_0];
	ld.param.u64 	%rd2, [_Z18add_offsets_kernelPfPKfi_param_1];
	ld.param.u32 	%r3, [_Z18add_offsets_kernelPfPKfi_param_2];
	mov.u32 	%r4, %tid.x;
	mov.u32 	%r1, %ctaid.x;
	mov.u32 	%r5, %ntid.x;
	mad.lo.s32 	%r2, %r1, %r5, %r4;
	setp.eq.s32 	%p1, %r1, 0;
	setp.ge.s32 	%p2, %r2, %r3;
	or.pred  	%p3, %p1, %p2;
	@%p3 bra 	$L__BB2_2;
	cvta.to.global.u64 	%rd3, %rd2;
	cvta.to.global.u64 	%rd4, %rd1;
	add.s32 	%r6, %r1, -1;
	mul.wide.u32 	%rd5, %r6, 4;
	add.s64 	%rd6, %rd3, %rd5;
	ld.global.f32 	%f1, [%rd6];
	mul.wide.s32 	%rd7, %r2, 4;
	add.s64 	%rd8, %rd4, %rd7;
	ld.global.f32 	%f2, [%rd8];
	add.f32 	%f3, %f1, %f2;
	st.global.f32 	[%rd8], %f3;
$L__BB2_2:
	ret;

}


// ===== COMPILED SASS (sm_100) =====

	.target	sm_100

	.elftype	@"ET_EXEC"


//--------------------- .note.nv.tkinfo           --------------------------
	.section	.note.nv.tkinfo,"",@"SHT_NOTE"
	.sectionflags	@"SHF_NOTE_NV_TKINFO"
	.tkinfo
        /*0018*/ 	.word	0x00000002
        /*0030*/ 	.string	""
        /*0030*/ 	.string	"ptxas"
        /*0030*/ 	.string	"Cuda compilation tools, release 13.0, V13.0.88"
        /*0030*/ 	.string	"Build cuda_13.0.r13.0/compiler.36424714_0"
        /*0030*/ 	.string	"-arch sm_100 -m 64 "



//--------------------- .note.nv.cuinfo           --------------------------
	.section	.note.nv.cuinfo,"",@"SHT_NOTE"
	.sectionflags	@"SHF_NOTE_NV_CUINFO"
        /*0018*/ 	.short	0x0002
        /*001a*/ 	.short	0x0064
        /*001c*/ 	.short	0x0082
	.zero		2


//--------------------- .nv.info                  --------------------------
	.section	.nv.info,"",@"SHT_CUDA_INFO"
	.align	4


	//----- nvinfo : EIATTR_REGCOUNT
	.align		4
        /*0000*/ 	.byte	0x04, 0x2f
        /*0002*/ 	.short	(.L_1 - .L_0)
	.align		4
.L_0:
        /*0004*/ 	.word	index@(_Z14prescan_kernelPKfPfS1_i)
        /*0008*/ 	.word	0x0000000e


	//----- nvinfo : EIATTR_FRAME_SIZE
	.align		4
.L_1:
        /*000c*/ 	.byte	0x04, 0x11
        /*000e*/ 	.short	(.L_3 - .L_2)
	.align		4
.L_2:
        /*0010*/ 	.word	index@(_Z14prescan_kernelPKfPfS1_i)
        /*0014*/ 	.word	0x00000000


	//----- nvinfo : EIATTR_REGCOUNT
	.align		4
.L_3:
        /*0018*/ 	.byte	0x04, 0x2f
        /*001a*/ 	.short	(.L_5 - .L_4)
	.align		4
.L_4:
        /*001c*/ 	.word	index@(_Z22scan_block_sums_kernelPfi)
        /*0020*/ 	.word	0x0000000a


	//----- nvinfo : EIATTR_FRAME_SIZE
	.align		4
.L_5:
        /*0024*/ 	.byte	0x04, 0x11
        /*0026*/ 	.short	(.L_7 - .L_6)
	.align		4
.L_6:
        /*0028*/ 	.word	index@(_Z22scan_block_sums_kernelPfi)
        /*002c*/ 	.word	0x00000000


	//----- nvinfo : EIATTR_REGCOUNT
	.align		4
.L_7:
        /*0030*/ 	.byte	0x04, 0x2f
        /*0032*/ 	.short	(.L_9 - .L_8)
	.align		4
.L_8:
        /*0034*/ 	.word	index@(_Z18add_offsets_kernelPfPKfi)
        /*0038*/ 	.word	0x0000000c


	//----- nvinfo : EIATTR_FRAME_SIZE
	.align		4
.L_9:
        /*003c*/ 	.byte	0x04, 0x11
        /*003e*/ 	.short	(.L_11 - .L_10)
	.align		4
.L_10:
        /*0040*/ 	.word	index@(_Z18add_offsets_kernelPfPKfi)
        /*0044*/ 	.word	0x00000000


	//----- nvinfo : EIATTR_MIN_STACK_SIZE
	.align		4
.L_11:
        /*0048*/ 	.byte	0x04, 0x12
        /*004a*/ 	.short	(.L_13 - .L_12)
	.align		4
.L_12:
        /*004c*/ 	.word	index@(_Z18add_offsets_kernelPfPKfi)
        /*0050*/ 	.word	0x00000000


	//----- nvinfo : EIATTR_MIN_STACK_SIZE
	.align		4
.L_13:
        /*0054*/ 	.byte	0x04, 0x12
        /*0056*/ 	.short	(.L_15 - .L_14)
	.align		4
.L_14:
        /*0058*/ 	.word	index@(_Z22scan_block_sums_kernelPfi)
        /*005c*/ 	.word	0x00000000


	//----- nvinfo : EIATTR_MIN_STACK_SIZE
	.align		4
.L_15:
        /*0060*/ 	.byte	0x04, 0x12
        /*0062*/ 	.short	(.L_17 - .L_16)
	.align		4
.L_16:
        /*0064*/ 	.word	index@(_Z14prescan_kernelPKfPfS1_i)
        /*0068*/ 	.word	0x00000000
.L_17:


//--------------------- .nv.compat                --------------------------
	.section	.nv.compat,"",@"SHT_CUDA_COMPAT_INFO"
	.align	4
        /*0000*/ 	.byte	0x02, 0x09, 0x00, 0x00, 0x02, 0x02, 0x01, 0x00, 0x02, 0x05, 0x05, 0x00, 0x03, 0x07, 0x01, 0x01
        /*0010*/ 	.byte	0x02, 0x03, 0x00, 0x00, 0x02, 0x06, 0x01, 0x00, 0x04, 0x0b, 0x08, 0x00, 0x09, 0x00, 0x00, 0x00
        /*0020*/ 	.byte	0x00, 0x00, 0x00, 0x00


//--------------------- .nv.info._Z18add_offsets_kernelPfPKfi --------------------------
	.section	.nv.info._Z18add_offsets_kernelPfPKfi,"",@"SHT_CUDA_INFO"
	.sectionflags	@""
	.align	4


	//----- nvinfo : EIATTR_CUDA_API_VERSION
	.align		4
        /*0000*/ 	.byte	0x04, 0x37
        /*0002*/ 	.short	(.L_19 - .L_18)
.L_18:
        /*0004*/ 	.word	0x00000082


	//----- nvinfo : EIATTR_KPARAM_INFO
	.align		4
.L_19:
        /*0008*/ 	.byte	0x04, 0x17
        /*000a*/ 	.short	(.L_21 - .L_20)
.L_20:
        /*000c*/ 	.word	0x00000000
        /*0010*/ 	.short	0x0002
        /*0012*/ 	.short	0x0010
        /*0014*/ 	.byte	0x00, 0xf0, 0x11, 0x00


	//----- nvinfo : EIATTR_KPARAM_INFO
	.align		4
.L_21:
        /*0018*/ 	.byte	0x04, 0x17
        /*001a*/ 	.short	(.L_23 - .L_22)
.L_22:
        /*001c*/ 	.word	0x00000000
        /*0020*/ 	.short	0x0001
        /*0022*/ 	.short	0x0008
        /*0024*/ 	.byte	0x00, 0xf5, 0x21, 0x00


	//----- nvinfo : EIATTR_KPARAM_INFO
	.align		4
.L_23:
        /*0028*/ 	.byte	0x04, 0x17
        /*002a*/ 	.short	(.L_25 - .L_24)
.L_24:
        /*002c*/ 	.word	0x00000000
        /*0030*/ 	.short	0x0000
        /*0032*/ 	.short	0x0000
        /*0034*/ 	.byte	0x00, 0xf5, 0x21, 0x00


	//----- nvinfo : EIATTR_SPARSE_MMA_MASK
	.align		4
.L_25:
        /*0038*/ 	.byte	0x03, 0x50
        /*003a*/ 	.short	0x0000


	//----- nvinfo : EIATTR_MAXREG_COUNT
	.align		4
        /*003c*/ 	.byte	0x03, 0x1b
        /*003e*/ 	.short	0x00ff


	//----- nvinfo : EIATTR_MERCURY_ISA_VERSION
	.align		4
        /*0040*/ 	.byte	0x03, 0x5f
        /*0042*/ 	.short	0x0101


	//----- nvinfo : EIATTR_VRC_CTA_INIT_COUNT
	.align		4
        /*0044*/ 	.byte	0x02, 0x4a
	.zero		1
	.zero		1


	//----- nvinfo : EIATTR_EXIT_INSTR_OFFSETS
	.align		4
        /*0048*/ 	.byte	0x04, 0x1c
        /*004a*/ 	.short	(.L_27 - .L_26)


	//   ....[0]....
.L_26:
        /*004c*/ 	.word	0x00000080


	//   ....[1]....
        /*0050*/ 	.word	0x00000130


	//----- nvinfo : EIATTR_CBANK_PARAM_SIZE
	.align		4
.L_27:
        /*0054*/ 	.byte	0x03, 0x19
        /*0056*/ 	.short	0x0014


	//----- nvinfo : EIATTR_PARAM_CBANK
	.align		4
        /*0058*/ 	.byte	0x04, 0x0a
        /*005a*/ 	.short	(.L_29 - .L_28)
	.align		4
.L_28:
        /*005c*/ 	.word	index@(.nv.constant0._Z18add_offsets_kernelPfPKfi)
        /*0060*/ 	.short	0x0380
        /*0062*/ 	.short	0x0014


	//----- nvinfo : EIATTR_SW_WAR
	.align		4
.L_29:
        /*0064*/ 	.byte	0x04, 0x36
        /*0066*/ 	.short	(.L_31 - .L_30)
.L_30:
        /*0068*/ 	.word	0x00000008
.L_31:


//--------------------- .nv.info._Z22scan_block_sums_kernelPfi --------------------------
	.section	.nv.info._Z22scan_block_sums_kernelPfi,"",@"SHT_CUDA_INFO"
	.sectionflags	@""
	.align	4


	//----- nvinfo : EIATTR_CUDA_API_VERSION
	.align		4
        /*0000*/ 	.byte	0x04, 0x37
        /*0002*/ 	.short	(.L_33 - .L_32)
.L_32:
        /*0004*/ 	.word	0x00000082


	//----- nvinfo : EIATTR_KPARAM_INFO
	.align		4
.L_33:
        /*0008*/ 	.byte	0x04, 0x17
        /*000a*/ 	.short	(.L_35 - .L_34)
.L_34:
        /*000c*/ 	.word	0x00000000
        /*0010*/ 	.short	0x0001
        /*0012*/ 	.short	0x0008
        /*0014*/ 	.byte	0x00, 0xf0, 0x11, 0x00


	//----- nvinfo : EIATTR_KPARAM_INFO
	.align		4
.L_35:
        /*0018*/ 	.byte	0x04, 0x17
        /*001a*/ 	.short	(.L_37 - .L_36)
.L_36:
        /*001c*/ 	.word	0x00000000
        /*0020*/ 	.short	0x0000
        /*0022*/ 	.short	0x0000
        /*0024*/ 	.byte	0x00, 0xf5, 0x21, 0x00


	//----- nvinfo : EIATTR_SPARSE_MMA_MASK
	.align		4
.L_37:
        /*0028*/ 	.byte	0x03, 0x50
        /*002a*/ 	.short	0x0000


	//----- nvinfo : EIATTR_MAXREG_COUNT
	.align		4
        /*002c*/ 	.byte	0x03, 0x1b
        /*002e*/ 	.short	0x00ff


	//----- nvinfo : EIATTR_NUM_BARRIERS
	.align		4
        /*0030*/ 	.byte	0x02, 0x4c
        /*0032*/ 	.byte	0x01
	.zero		1


	//----- nvinfo : EIATTR_MERCURY_ISA_VERSION
	.align		4
        /*0034*/ 	.byte	0x03, 0x5f
        /*0036*/ 	.short	0x0101


	//----- nvinfo : EIATTR_VRC_CTA_INIT_COUNT
	.align		4
        /*0038*/ 	.byte	0x02, 0x4a
	.zero		1
	.zero		1


	//----- nvinfo : EIATTR_EXIT_INSTR_OFFSETS
	.align		4
        /*003c*/ 	.byte	0x04, 0x1c
        /*003e*/ 	.short	(.L_39 - .L_38)


	//   ....[0]....
.L_38:
        /*0040*/ 	.word	0x000005f0


	//   ....[1]....
        /*0044*/ 	.word	0x00000620


	//----- nvinfo : EIATTR_CBANK_PARAM_SIZE
	.align		4
.L_39:
        /*0048*/ 	.byte	0x03, 0x19
        /*004a*/ 	.short	0x000c


	//----- nvinfo : EIATTR_PARAM_CBANK
	.align		4
        /*004c*/ 	.byte	0x04, 0x0a
        /*004e*/ 	.short	(.L_41 - .L_40)
	.align		4
.L_40:
        /*0050*/ 	.word	index@(.nv.constant0._Z22scan_block_sums_kernelPfi)
        /*0054*/ 	.short	0x0380
        /*0056*/ 	.short	0x000c


	//----- nvinfo : EIATTR_SW_WAR
	.align		4
.L_41:
        /*0058*/ 	.byte	0x04, 0x36
        /*005a*/ 	.short	(.L_43 - .L_42)
.L_42:
        /*005c*/ 	.word	0x00000008
.L_43:


//--------------------- .nv.info._Z14prescan_kernelPKfPfS1_i --------------------------
	.section	.nv.info._Z14prescan_kernelPKfPfS1_i,"",@"SHT_CUDA_INFO"
	.sectionflags	@""
	.align	4


	//----- nvinfo : EIATTR_CUDA_API_VERSION
	.align		4
        /*0000*/ 	.byte	0x04, 0x37
        /*0002*/ 	.short	(.L_45 - .L_44)
.L_44:
        /*0004*/ 	.word	0x00000082


	//----- nvinfo : EIATTR_KPARAM_INFO
	.align		4
.L_45:
        /*0008*/ 	.byte	0x04, 0x17
        /*000a*/ 	.short	(.L_47 - .L_46)
.L_46:
        /*000c*/ 	.word	0x00000000
        /*0010*/ 	.short	0x0003
        /*0012*/ 	.short	0x0018
        /*0014*/ 	.byte	0x00, 0xf0, 0x11, 0x00


	//----- nvinfo : EIATTR_KPARAM_INFO
	.align		4
.L_47:
        /*0018*/ 	.byte	0x04, 0x17
        /*001a*/ 	.short	(.L_49 - .L_48)
.L_48:
        /*001c*/ 	.word	0x00000000
        /*0020*/ 	.short	0x0002
        /*0022*/ 	.short	0x0010
        /*0024*/ 	.byte	0x00, 0xf5, 0x21, 0x00


	//----- nvinfo : EIATTR_KPARAM_INFO
	.align		4
.L_49:
        /*0028*/ 	.byte	0x04, 0x17
        /*002a*/ 	.short	(.L_51 - .L_50)
.L_50:
        /*002c*/ 	.word	0x00000000
        /*0030*/ 	.short	0x0001
        /*0032*/ 	.short	0x0008
        /*0034*/ 	.byte	0x00, 0xf5, 0x21, 0x00


	//----- nvinfo : EIATTR_KPARAM_INFO
	.align		4
.L_51:
        /*0038*/ 	.byte	0x04, 0x17
        /*003a*/ 	.short	(.L_53 - .L_52)
.L_52:
        /*003c*/ 	.word	0x00000000
        /*0040*/ 	.short	0x0000
        /*0042*/ 	.short	0x0000
        /*0044*/ 	.byte	0x00, 0xf5, 0x21, 0x00


	//----- nvinfo : EIATTR_SPARSE_MMA_MASK
	.align		4
.L_53:
        /*0048*/ 	.byte	0x03, 0x50
        /*004a*/ 	.short	0x0000


	//----- nvinfo : EIATTR_MAXREG_COUNT
	.align		4
        /*004c*/ 	.byte	0x03, 0x1b
        /*004e*/ 	.short	0x00ff


	//----- nvinfo : EIATTR_NUM_BARRIERS
	.align		4
        /*0050*/ 	.byte	0x02, 0x4c
        /*0052*/ 	.byte	0x01
	.zero		1


	//----- nvinfo : EIATTR_MERCURY_ISA_VERSION
	.align		4
        /*0054*/ 	.byte	0x03, 0x5f
        /*0056*/ 	.short	0x0101


	//----- nvinfo : EIATTR_VRC_CTA_INIT_COUNT
	.align		4
        /*0058*/ 	.byte	0x02, 0x4a
	.zero		1
	.zero		1


	//----- nvinfo : EIATTR_EXIT_INSTR_OFFSETS
	.align		4
        /*005c*/ 	.byte	0x04, 0x1c
        /*005e*/ 	.short	(.L_55 - .L_54)


	//   ....[0]....
.L_54:
        /*0060*/ 	.word	0x00000570


	//   ....[1]....
        /*0064*/ 	.word	0x000005c0


	//----- nvinfo : EIATTR_CBANK_PARAM_SIZE
	.align		4
.L_55:
        /*0068*/ 	.byte	0x03, 0x19
        /*006a*/ 	.short	0x001c


	//----- nvinfo : EIATTR_PARAM_CBANK
	.align		4
        /*006c*/ 	.byte	0x04, 0x0a
        /*006e*/ 	.short	(.L_57 - .L_56)
	.align		4
.L_56:
        /*0070*/ 	.word	index@(.nv.constant0._Z14prescan_kernelPKfPfS1_i)
        /*0074*/ 	.short	0x0380
        /*0076*/ 	.short	0x001c


	//----- nvinfo : EIATTR_SW_WAR
	.align		4
.L_57:
        /*0078*/ 	.byte	0x04, 0x36
        /*007a*/ 	.short	(.L_59 - .L_58)
.L_58:
        /*007c*/ 	.word	0x00000008
.L_59:


//--------------------- .nv.callgraph             --------------------------
	.section	.nv.callgraph,"",@"SHT_CUDA_CALLGRAPH"
	.align	4
	.sectionentsize	8
	.align		4
        /*0000*/ 	.word	0x00000000
	.align		4
        /*0004*/ 	.word	0xffffffff
	.align		4
        /*0008*/ 	.word	0x00000000
	.align		4
        /*000c*/ 	.word	0xfffffffe
	.align		4
        /*0010*/ 	.word	0x00000000
	.align		4
        /*0014*/ 	.word	0xfffffffd
	.align		4
        /*0018*/ 	.word	0x00000000
	.align		4
        /*001c*/ 	.word	0xfffffffc


//--------------------- .text._Z18add_offsets_kernelPfPKfi --------------------------
	.section	.text._Z18add_offsets_kernelPfPKfi,"ax",@progbits
	.align	128
        .global         _Z18add_offsets_kernelPfPKfi
        .type           _Z18add_offsets_kernelPfPKfi,@function
        .size           _Z18add_offsets_kernelPfPKfi,(.L_x_3 - _Z18add_offsets_kernelPfPKfi)
        .other          _Z18add_offsets_kernelPfPKfi,@"STO_CUDA_ENTRY STV_DEFAULT"
_Z18add_offsets_kernelPfPKfi:
.text._Z18add_offsets_kernelPfPKfi:
[----:B------:R-:W-:Y:S01]  /*0000*/  LDC R1, c[0x0][0x37c] ;  /* 0x0000df00ff017b82 */ /* 0x000fe20000000800 */
[----:B------:R-:W0:Y:S01]  /*0010*/  S2R R7, SR_TID.X ;  /* 0x0000000000077919 */ /* 0x000e220000002100 */
[----:B------:R-:W0:Y:S01]  /*0020*/  LDCU UR4, c[0x0][0x360] ;  /* 0x00006c00ff0477ac */ /* 0x000e220008000800 */
[----:B------:R-:W0:Y:S01]  /*0030*/  S2R R0, SR_CTAID.X ;  /* 0x0000000000007919 */ /* 0x000e220000002500 */
[----:B------:R-:W1:Y:S01]  /*0040*/  LDCU UR5, c[0x0][0x390] ;  /* 0x00007200ff0577ac */ /* 0x000e620008000800 */
[----:B0-----:R-:W-:-:S05]  /*0050*/  IMAD R7, R0, UR4, R7 ;  /* 0x0000000400077c24 */ /* 0x001fca000f8e0207 */
[----:B-1----:R-:W-:-:S04]  /*0060*/  ISETP.GE.AND P0, PT, R7, UR5, PT ;  /* 0x0000000507007c0c */ /* 0x002fc8000bf06270 */
[----:B------:R-:W-:-:S13]  /*0070*/  ISETP.EQ.OR P0, PT, R0, RZ, P0 ;  /* 0x000000ff0000720c */ /* 0x000fda0000702670 */
[----:B------:R-:W-:Y:S05]  /*0080*/  @P0 EXIT ;  /* 0x000000000000094d */ /* 0x000fea0003800000 */
[----:B------:R-:W0:Y:S01]  /*0090*/  LDC.64 R2, c[0x0][0x388] ;  /* 0x0000e200ff027b82 */ /* 0x000e220000000a00 */
[----:B------:R-:W1:Y:S01]  /*00a0*/  LDCU.64 UR4, c[0x0][0x358] ;  /* 0x00006b00ff0477ac */ /* 0x000e620008000a00 */
[----:B------:R-:W-:-:S06]  /*00b0*/  IADD3 R9, PT, PT, R0, -0x1, RZ ;  /* 0xffffffff00097810 */ /* 0x000fcc0007ffe0ff */
[----:B------:R-:W2:Y:S01]  /*00c0*/  LDC.64 R4, c[0x0][0x380] ;  /* 0x0000e000ff047b82 */ /* 0x000ea20000000a00 */
[----:B0-----:R-:W-:-:S06]  /*00d0*/  IMAD.WIDE.U32 R2, R9, 0x4, R2 ;  /* 0x0000000409027825 */ /* 0x001fcc00078e0002 */
[----:B-1----:R-:W3:Y:S01]  /*00e0*/  LDG.E R2, desc[UR4][R2.64] ;  /* 0x0000000402027981 */ /* 0x002ee2000c1e1900 */
[----:B--2---:R-:W-:-:S05]  /*00f0*/  IMAD.WIDE R4, R7, 0x4, R4 ;  /* 0x0000000407047825 */ /* 0x004fca00078e0204 */
[----:B------:R-:W3:Y:S02]  /*0100*/  LDG.E R7, desc[UR4][R4.64] ;  /* 0x0000000404077981 */ /* 0x000ee4000c1e1900 */
[----:B---3--:R-:W-:-:S05]  /*0110*/  FADD R7, R2, R7 ;  /* 0x0000000702077221 */ /* 0x008fca0000000000 */
[----:B------:R-:W-:Y:S01]  /*0120*/  STG.E desc[UR4][R4.64], R7 ;  /* 0x0000000704007986 */ /* 0x000fe2000c101904 */
[----:B------:R-:W-:Y:S05]  /*0130*/  EXIT ;  /* 0x000000000000794d */ /* 0x000fea0003800000 */
.L_x_0:
[----:B------:R-:W-:-:S00]  /*0140*/  BRA `(.L_x_0) ;  /* 0xfffffffc00fc7947 */ /* 0x000fc0000383ffff */
[----:B------:R-:W-:-:S00]  /*0150*/  NOP ;  /* 0x0000000000007918 */ /* 0x000fc00000000000 */
        /* <DEDUP_REMOVED lines=10> */
.L_x_3:


//--------------------- .text._Z22scan_block_sums_kernelPfi --------------------------
	.section	.text._Z22scan_block_sums_kernelPfi,"ax",@progbits
	.align	128
        .global         _Z22scan_block_sums_kernelPfi
        .type           _Z22scan_block_sums_kernelPfi,@function
        .size           _Z22scan_block_sums_kernelPfi,(.L_x_4 - _Z22scan_block_sums_kernelPfi)
        .other          _Z22scan_block_sums_kernelPfi,@"STO_CUDA_ENTRY STV_DEFAULT"
_Z22scan_block_sums_kernelPfi:
.text._Z22scan_block_sums_kernelPfi:
[----:B------:R-:W-:Y:S01]  /*0000*/  LDC R1, c[0x0][0x37c] ;  /* 0x0000df00ff017b82 */ /* 0x000fe20000000800 */
[----:B------:R-:W0:Y:S01]  /*0010*/  S2R R0, SR_TID.X ;  /* 0x0000000000007919 */ /* 0x000e220000002100 */
[----:B------:R-:W0:Y:S06]  /*0020*/  LDCU UR4, c[0x0][0x388] ;  /* 0x00007100ff0477ac */ /* 0x000e2c0008000800 */
[----:B------:R-:W1:Y:S01]  /*0030*/  LDC.64 R2, c[0x0][0x380] ;  /* 0x0000e000ff027b82 */ /* 0x000e620000000a00 */
[----:B------:R-:W2:Y:S01]  /*0040*/  LDCU.64 UR6, c[0x0][0x358] ;  /* 0x00006b00ff0677ac */ /* 0x000ea20008000a00 */
[C---:B0-----:R-:W-:Y:S01]  /*0050*/  ISETP.GE.AND P0, PT, R0.reuse, UR4, PT ;  /* 0x0000000400007c0c */ /* 0x041fe2000bf06270 */
[----:B-1----:R-:W-:-:S12]  /*0060*/  IMAD.WIDE.U32 R2, R0, 0x4, R2 ;  /* 0x0000000400027825 */ /* 0x002fd800078e0002 */
[----:B--2---:R-:W2:Y:S01]  /*0070*/  @!P0 LDG.E R5, desc[UR6][R2.64] ;  /* 0x0000000602058981 */ /* 0x004ea2000c1e1900 */
[----:B------:R-:W0:Y:S01]  /*0080*/  S2UR UR5, SR_CgaCtaId ;  /* 0x00000000000579c3 */ /* 0x000e220000008800 */
[----:B------:R-:W-:Y:S01]  /*0090*/  UMOV UR4, 0x400 ;  /* 0x0000040000047882 */ /* 0x000fe20000000000 */
[C---:B------:R-:W-:Y:S01]  /*00a0*/  ISETP.NE.AND P1, PT, R0.reuse, RZ, PT ;  /* 0x000000ff0000720c */ /* 0x040fe20003f25270 */
[----:B------:R-:W-:Y:S01]  /*00b0*/  IMAD.MOV.U32 R6, RZ, RZ, RZ ;  /* 0x000000ffff067224 */ /* 0x000fe200078e00ff */
[----:B------:R-:W-:Y:S01]  /*00c0*/  ISETP.GE.U32.AND P2, PT, R0, 0x2, PT ;  /* 0x000000020000780c */ /* 0x000fe20003f46070 */
[----:B0-----:R-:W-:-:S06]  /*00d0*/  ULEA UR4, UR5, UR4, 0x18 ;  /* 0x0000000405047291 */ /* 0x001fcc000f8ec0ff */
[----:B------:R-:W-:-:S05]  /*00e0*/  LEA R4, R0, UR4, 0x2 ;  /* 0x0000000400047c11 */ /* 0x000fca000f8e10ff */
[----:B--2---:R-:W-:Y:S04]  /*00f0*/  @!P0 STS [R4], R5 ;  /* 0x0000000504008388 */ /* 0x004fe80000000800 */
[----:B------:R-:W-:Y:S01]  /*0100*/  @P0 STS [R4], RZ ;  /* 0x000000ff04000388 */ /* 0x000fe20000000800 */
[----:B------:R-:W-:Y:S06]  /*0110*/  BAR.SYNC.DEFER_BLOCKING 0x0 ;  /* 0x0000000000007b1d */ /* 0x000fec0000010000 */
[----:B------:R-:W-:Y:S02]  /*0120*/  @P1 LDS R6, [R4+-0x4] ;  /* 0xfffffc0004061984 */ /* 0x000fe40000000800 */
[----:B------:R-:W-:Y:S06]  /*0130*/  BAR.SYNC.DEFER_BLOCKING 0x0 ;  /* 0x0000000000007b1d */ /* 0x000fec0000010000 */
[----:B------:R-:W0:Y:S02]  /*0140*/  @P1 LDS R7, [R4] ;  /* 0x0000000004071984 */ /* 0x000e240000000800 */
[----:B0-----:R-:W-:Y:S01]  /*0150*/  @P1 FADD R7, R7, R6 ;  /* 0x0000000607071221 */ /* 0x001fe20000000000 */
[----:B------:R-:W-:-:S04]  /*0160*/  IMAD.MOV.U32 R6, RZ, RZ, RZ ;  /* 0x000000ffff067224 */ /* 0x000fc800078e00ff */
[----:B------:R-:W-:Y:S01]  /*0170*/  @P1 STS [R4], R7 ;  /* 0x0000000704001388 */ /* 0x000fe20000000800 */
[----:B------:R-:W-:Y:S01]  /*0180*/  BAR.SYNC.DEFER_BLOCKING 0x0 ;  /* 0x0000000000007b1d */ /* 0x000fe20000010000 */
[----:B------:R-:W-:-:S05]  /*0190*/  ISETP.GE.U32.AND P1, PT, R0, 0x4, PT ;  /* 0x000000040000780c */ /* 0x000fca0003f26070 */
[----:B------:R-:W-:Y:S02]  /*01a0*/  @P2 LDS R6, [R4+-0x8] ;  /* 0xfffff80004062984 */ /* 0x000fe40000000800 */
[----:B------:R-:W-:Y:S06]  /*01b0*/  BAR.SYNC.DEFER_BLOCKING 0x0 ;  /* 0x0000000000007b1d */ /* 0x000fec0000010000 */
[----:B------:R-:W0:Y:S02]  /*01c0*/  @P2 LDS R5, [R4] ;  /* 0x0000000004052984 */ /* 0x000e240000000800 */
[----:B0-----:R-:W-:Y:S01]  /*01d0*/  @P2 FADD R5, R5, R6 ;  /* 0x0000000605052221 */ /* 0x001fe20000000000 */
[----:B------:R-:W-:-:S04]  /*01e0*/  HFMA2 R6, -RZ, RZ, 0, 0 ;  /* 0x00000000ff067431 */ /* 0x000fc800000001ff */
[----:B------:R-:W-:Y:S01]  /*01f0*/  @P2 STS [R4], R5 ;  /* 0x0000000504002388 */ /* 0x000fe20000000800 */
[----:B------:R-:W-:Y:S01]  /*0200*/  BAR.SYNC.DEFER_BLOCKING 0x0 ;  /* 0x0000000000007b1d */ /* 0x000fe20000010000 */
[----:B------:R-:W-:-:S05]  /*0210*/  ISETP.GE.U32.AND P2, PT, R0, 0x8, PT ;  /* 0x000000080000780c */ /* 0x000fca0003f46070 */
        /* <DEDUP_REMOVED lines=12> */
[----:B------:R-:W-:-:S04]  /*02e0*/  MOV R6, RZ ;  /* 0x000000ff00067202 */ /* 0x000fc80000000f00 */
        /* <DEDUP_REMOVED lines=34> */
[----:B------:R-:W-:Y:S01]  /*0510*/  ISETP.GE.U32.AND P2, PT, R0, 0x200, PT ;  /* 0x000002000000780c */ /* 0x000fe20003f46070 */
[----:B------:R-:W-:-:S04]  /*0520*/  HFMA2 R0, -RZ, RZ, 0, 0 ;  /* 0x00000000ff007431 */ /* 0x000fc800000001ff */
[----:B------:R-:W-:Y:S02]  /*0530*/  @P1 LDS R6, [R4+-0x400] ;  /* 0xfffc000004061984 */ /* 0x000fe40000000800 */
[----:B------:R-:W-:Y:S06]  /*0540*/  BAR.SYNC.DEFER_BLOCKING 0x0 ;  /* 0x0000000000007b1d */ /* 0x000fec0000010000 */
[----:B------:R-:W0:Y:S02]  /*0550*/  @P1 LDS R7, [R4] ;  /* 0x0000000004071984 */ /* 0x000e240000000800 */
[----:B0-----:R-:W-:-:S05]  /*0560*/  @P1 FADD R7, R7, R6 ;  /* 0x0000000607071221 */ /* 0x001fca0000000000 */
[----:B------:R-:W-:Y:S01]  /*0570*/  @P1 STS [R4], R7 ;  /* 0x0000000704001388 */ /* 0x000fe20000000800 */
[----:B------:R-:W-:Y:S06]  /*0580*/  BAR.SYNC.DEFER_BLOCKING 0x0 ;  /* 0x0000000000007b1d */ /* 0x000fec0000010000 */
[----:B------:R-:W-:Y:S02]  /*0590*/  @P2 LDS R0, [R4+-0x800] ;  /* 0xfff8000004002984 */ /* 0x000fe40000000800 */
[----:B------:R-:W-:Y:S06]  /*05a0*/  BAR.SYNC.DEFER_BLOCKING 0x0 ;  /* 0x0000000000007b1d */ /* 0x000fec0000010000 */
[----:B------:R-:W0:Y:S02]  /*05b0*/  @P2 LDS R5, [R4] ;  /* 0x0000000004052984 */ /* 0x000e240000000800 */
[----:B0-----:R-:W-:-:S05]  /*05c0*/  @P2 FADD R5, R5, R0 ;  /* 0x0000000005052221 */ /* 0x001fca0000000000 */
[----:B------:R0:W-:Y:S01]  /*05d0*/  @P2 STS [R4], R5 ;  /* 0x0000000504002388 */ /* 0x0001e20000000800 */
[----:B------:R-:W-:Y:S06]  /*05e0*/  BAR.SYNC.DEFER_BLOCKING 0x0 ;  /* 0x0000000000007b1d */ /* 0x000fec0000010000 */
[----:B------:R-:W-:Y:S05]  /*05f0*/  @P0 EXIT ;  /* 0x000000000000094d */ /* 0x000fea0003800000 */
[----:B0-----:R-:W0:Y:S04]  /*0600*/  LDS R5, [R4] ;  /* 0x0000000004057984 */ /* 0x001e280000000800 */
[----:B0-----:R-:W-:Y:S01]  /*0610*/  STG.E desc[UR6][R2.64], R5 ;  /* 0x0000000502007986 */ /* 0x001fe2000c101906 */
[----:B------:R-:W-:Y:S05]  /*0620*/  EXIT ;  /* 0x000000000000794d */ /* 0x000fea0003800000 */
.L_x_1:
        /* <DEDUP_REMOVED lines=13> */
.L_x_4:


//--------------------- .text._Z14prescan_kernelPKfPfS1_i --------------------------
	.section	.text._Z14prescan_kernelPKfPfS1_i,"ax",@progbits
	.align	128
        .global         _Z14prescan_kernelPKfPfS1_i
        .type           _Z14prescan_kernelPKfPfS1_i,@function
        .size           _Z14prescan_kernelPKfPfS1_i,(.L_x_5 - _Z14prescan_kernelPKfPfS1_i)
        .other          _Z14prescan_kernelPKfPfS1_i,@"STO_CUDA_ENTRY STV_DEFAULT"
_Z14prescan_kernelPKfPfS1_i:
.text._Z14prescan_kernelPKfPfS1_i:
[----:B------:R-:W-:Y:S01]  /*0000*/  LDC R1, c[0x0][0x37c] ;  /* 0x0000df00ff017b82 */ /* 0x000fe20000000800 */
[----:B------:R-:W0:Y:S01]  /*0010*/  S2R R3, SR_TID.X ;  /* 0x0000000000037919 */ /* 0x000e220000002100 */
[----:B------:R-:W0:Y:S01]  /*0020*/  LDCU UR4, c[0x0][0x360] ;  /* 0x00006c00ff0477ac */ /* 0x000e220008000800 */
[----:B------:R-:W0:Y:S01]  /*0030*/  S2R R0, SR_CTAID.X ;  /* 0x0000000000007919 */ /* 0x000e220000002500 */
[----:B------:R-:W1:Y:S01]  /*0040*/  LDCU UR5, c[0x0][0x398] ;  /* 0x00007300ff0577ac */ /* 0x000e620008000800 */
[----:B------:R-:W2:Y:S01]  /*0050*/  LDCU.64 UR6, c[0x0][0x358] ;  /* 0x00006b00ff0677ac */ /* 0x000ea20008000a00 */
[----:B0-----:R-:W-:-:S05]  /*0060*/  IMAD R2, R0, UR4, R3 ;  /* 0x0000000400027c24 */ /* 0x001fca000f8e0203 */
[----:B-1----:R-:W-:-:S13]  /*0070*/  ISETP.GE.AND P0, PT, R2, UR5, PT ;  /* 0x0000000502007c0c */ /* 0x002fda000bf06270 */
[----:B------:R-:W0:Y:S02]  /*0080*/  @!P0 LDC.64 R4, c[0x0][0x380] ;  /* 0x0000e000ff048b82 */ /* 0x000e240000000a00 */
[----:B0-----:R-:W-:-:S06]  /*0090*/  @!P0 IMAD.WIDE R4, R2, 0x4, R4 ;  /* 0x0000000402048825 */ /* 0x001fcc00078e0204 */
[----:B--2---:R-:W2:Y:S01]  /*00a0*/  @!P0 LDG.E R5, desc[UR6][R4.64] ;  /* 0x0000000604058981 */ /* 0x004ea2000c1e1900 */
[----:B------:R-:W0:Y:S01]  /*00b0*/  S2UR UR5, SR_CgaCtaId ;  /* 0x00000000000579c3 */ /* 0x000e220000008800 */
[----:B------:R-:W-:Y:S01]  /*00c0*/  UMOV UR4, 0x400 ;  /* 0x0000040000047882 */ /* 0x000fe20000000000 */
[C---:B------:R-:W-:Y:S01]  /*00d0*/  ISETP.NE.AND P2, PT, R3.reuse, RZ, PT ;  /* 0x000000ff0300720c */ /* 0x040fe20003f45270 */
[----:B------:R-:W-:Y:S01]  /*00e0*/  HFMA2 R7, -RZ, RZ, 0, 0 ;  /* 0x00000000ff077431 */ /* 0x000fe200000001ff */
        /* <DEDUP_REMOVED lines=60> */
[----:B------:R-:W-:Y:S06]  /*04b0*/  BAR.SYNC.DEFER_BLOCKING 0x0 ;  /* 0x0000000000007b1d */ /* 0x000fec0000010000 */
[----:B------:R-:W-:Y:S02]  /*04c0*/  @P1 LDS R4, [R6+-0x200] ;  /* 0xfffe000006041984 */ /* 0x000fe40000000800 */
[----:B------:R-:W-:Y:S06]  /*04d0*/  BAR.SYNC.DEFER_BLOCKING 0x0 ;  /* 0x0000000000007b1d */ /* 0x000fec0000010000 */
[----:B------:R-:W0:Y:S02]  /*04e0*/  @P1 LDS R5, [R6] ;  /* 0x0000000006051984 */ /* 0x000e240000000800 */
[----:B0-----:R-:W-:-:S02]  /*04f0*/  @P1 FADD R9, R5, R4 ;  /* 0x0000000405091221 */ /* 0x001fc40000000000 */
[----:B------:R-:W0:Y:S03]  /*0500*/  @!P0 LDC.64 R4, c[0x0][0x388] ;  /* 0x0000e200ff048b82 */ /* 0x000e260000000a00 */
[----:B------:R-:W-:Y:S05]  /*0510*/  @P1 STS [R6], R9 ;  /* 0x0000000906001388 */ /* 0x000fea0000000800 */
[----:B------:R-:W-:Y:S01]  /*0520*/  BAR.SYNC.DEFER_BLOCKING 0x0 ;  /* 0x0000000000007b1d */ /* 0x000fe20000010000 */
[----:B------:R-:W-:Y:S01]  /*0530*/  ISETP.NE.AND P1, PT, R3, 0xff, PT ;  /* 0x000000ff0300780c */ /* 0x000fe20003f25270 */
[----:B0-----:R-:W-:-:S04]  /*0540*/  @!P0 IMAD.WIDE R2, R2, 0x4, R4 ;  /* 0x0000000402028825 */ /* 0x001fc800078e0204 */
[----:B------:R-:W0:Y:S04]  /*0550*/  @!P0 LDS R11, [R6] ;  /* 0x00000000060b8984 */ /* 0x000e280000000800 */
[----:B0-----:R0:W-:Y:S04]  /*0560*/  @!P0 STG.E desc[UR6][R2.64], R11 ;  /* 0x0000000b02008986 */ /* 0x0011e8000c101906 */
[----:B------:R-:W-:Y:S05]  /*0570*/  @P1 EXIT ;  /* 0x000000000000194d */ /* 0x000fea0003800000 */
[----:B------:R-:W1:Y:S01]  /*0580*/  LDS R5, [UR4+0x3fc] ;  /* 0x0003fc04ff057984 */ /* 0x000e620008000800 */
[----:B0-----:R-:W0:Y:S02]  /*0590*/  LDC.64 R2, c[0x0][0x390] ;  /* 0x0000e400ff027b82 */ /* 0x001e240000000a00 */
[----:B0-----:R-:W-:-:S05]  /*05a0*/  IMAD.WIDE.U32 R2, R0, 0x4, R2 ;  /* 0x0000000400027825 */ /* 0x001fca00078e0002 */
[----:B-1----:R-:W-:Y:S01]  /*05b0*/  STG.E desc[UR6][R2.64], R5 ;  /* 0x0000000502007986 */ /* 0x002fe2000c101906 */
[----:B------:R-:W-:Y:S05]  /*05c0*/  EXIT ;  /* 0x000000000000794d */ /* 0x000fea0003800000 */
.L_x_2:
        /* <DEDUP_REMOVED lines=11> */
.L_x_5:


//--------------------- .nv.shared.reserved.0     --------------------------
	.section	.nv.shared.reserved.0,"aw",@nobits
	.weak		__nv_reservedSMEM_offset_0_alias
	.size		__nv_reservedSMEM_offset_0_alias, 0, 64
	.other		__nv_reservedSMEM_offset_0_alias,@"STO_CUDA_RESERVED_SHARED STV_DEFAULT"
__nv_reservedSMEM_offset_0_alias:
	.zero		0
	.zero		64


//--------------------- .nv.shared._Z22scan_block_sums_kernelPfi --------------------------
	.section	.nv.shared._Z22scan_block_sums_kernelPfi,"aw",@nobits
	.sectionflags	@""
	.align	4
.nv.shared._Z22scan_block_sums_kernelPfi:
	.zero		5120


//--------------------- .nv.shared._Z14prescan_kernelPKfPfS1_i --------------------------
	.section	.nv.shared._Z14prescan_kernelPKfPfS1_i,"aw",@nobits
	.sectionflags	@""
	.align	4
.nv.shared._Z14prescan_kernelPKfPfS1_i:
	.zero		2048


//--------------------- .nv.constant0._Z18add_offsets_kernelPfPKfi --------------------------
	.section	.nv.constant0._Z18add_offsets_kernelPfPKfi,"a",@progbits
	.sectionflags	@""
	.align	4
.nv.constant0._Z18add_offsets_kernelPfPKfi:
	.zero		916


//--------------------- .nv.constant0._Z22scan_block_sums_kernelPfi --------------------------
	.section	.nv.constant0._Z22scan_block_sums_kernelPfi,"a",@progbits
	.sectionflags	@""
	.align	4
.nv.constant0._Z22scan_block_sums_kernelPfi:
	.zero		908


//--------------------- .nv.constant0._Z14prescan_kernelPKfPfS1_i --------------------------
	.section	.nv.constant0._Z14prescan_kernelPKfPfS1_i,"a",@progbits
	.sectionflags	@""
	.align	4
.nv.constant0._Z14prescan_kernelPKfPfS1_i:
	.zero		924


//--------------------- SYMBOLS --------------------------

	.type		.nv.reservedSmem.offset0,@object
	.size		.nv.reservedSmem.offset0,0x4
	.type		.nv.reservedSmem.cap,@object
	.size		.nv.reservedSmem.cap,0x4
